//
// Generated by NVIDIA NVVM Compiler
//
// Compiler Build ID: CL-36424714
// Cuda compilation tools, release 13.0, V13.0.88
// Based on NVVM 20.0.0
//

.version 9.0
.target sm_100
.address_size 64

	// .globl	_Z17computeHeatSharedPfS_iifff
// _ZZ17computeHeatSharedPfS_iifffE3s_T has been demoted

.visible .entry _Z17computeHeatSharedPfS_iifff(
	.param .u64 .ptr .align 1 _Z17computeHeatSharedPfS_iifff_param_0,
	.param .u64 .ptr .align 1 _Z17computeHeatSharedPfS_iifff_param_1,
	.param .u32 _Z17computeHeatSharedPfS_iifff_param_2,
	.param .u32 _Z17computeHeatSharedPfS_iifff_param_3,
	.param .f32 _Z17computeHeatSharedPfS_iifff_param_4,
	.param .f32 _Z17computeHeatSharedPfS_iifff_param_5,
	.param .f32 _Z17computeHeatSharedPfS_iifff_param_6
)
{
	.reg .pred 	%p<20>;
	.reg .b32 	%r<33>;
	.reg .b32 	%f<19>;
	.reg .b64 	%rd<20>;
	.reg .b64 	%fd<8>;
	// demoted variable
	.shared .align 4 .b8 _ZZ17computeHeatSharedPfS_iifffE3s_T[400];
	ld.param.u64 	%rd3, [_Z17computeHeatSharedPfS_iifff_param_0];
	ld.param.u64 	%rd2, [_Z17computeHeatSharedPfS_iifff_param_1];
	ld.param.u32 	%r16, [_Z17computeHeatSharedPfS_iifff_param_2];
	ld.param.u32 	%r17, [_Z17computeHeatSharedPfS_iifff_param_3];
	ld.param.f32 	%f1, [_Z17computeHeatSharedPfS_iifff_param_4];
	ld.param.f32 	%f2, [_Z17computeHeatSharedPfS_iifff_param_5];
	ld.param.f32 	%f3, [_Z17computeHeatSharedPfS_iifff_param_6];
	cvta.to.global.u64 	%rd1, %rd3;
	mov.u32 	%r18, %tid.x;
	mov.u32 	%r19, %ctaid.x;
	mov.u32 	%r1, %ntid.x;
	mul.lo.s32 	%r2, %r19, %r1;
	add.s32 	%r3, %r2, %r18;
	mov.u32 	%r4, %tid.y;
	mov.u32 	%r20, %ctaid.y;
	mov.u32 	%r5, %ntid.y;
	mul.lo.s32 	%r6, %r20, %r5;
	add.s32 	%r7, %r6, %r4;
	add.s32 	%r8, %r18, 1;
	mul.lo.s32 	%r9, %r17, %r3;
	add.s32 	%r10, %r9, %r7;
	mul.wide.s32 	%rd4, %r10, 4;
	add.s64 	%rd5, %rd1, %rd4;
	ld.global.f32 	%f4, [%rd5];
	mad.lo.s32 	%r21, %r18, 10, %r4;
	shl.b32 	%r22, %r21, 2;
	mov.u32 	%r23, _ZZ17computeHeatSharedPfS_iifffE3s_T;
	add.s32 	%r24, %r22, %r23;
	add.s32 	%r11, %r24, 40;
	st.shared.f32 	[%r24+44], %f4;
	setp.ne.s32 	%p1, %r18, 0;
	setp.eq.s32 	%p2, %r3, 0;
	shl.b32 	%r25, %r4, 2;
	add.s32 	%r12, %r23, %r25;
	or.pred  	%p3, %p1, %p2;
	@%p3 bra 	$L__BB0_2;
	add.s32 	%r26, %r2, -1;
	mad.lo.s32 	%r27, %r17, %r26, %r7;
	mul.wide.s32 	%rd6, %r27, 4;
	add.s64 	%rd7, %rd1, %rd6;
	ld.global.f32 	%f5, [%rd7];
	st.shared.f32 	[%r12+4], %f5;
$L__BB0_2:
	setp.ne.s32 	%p4, %r8, 8;
	add.s32 	%r13, %r16, -1;
	setp.eq.s32 	%p5, %r3, %r13;
	or.pred  	%p6, %p4, %p5;
	@%p6 bra 	$L__BB0_4;
	add.s32 	%r28, %r2, %r1;
	mad.lo.s32 	%r29, %r28, %r17, %r7;
	mul.wide.s32 	%rd8, %r29, 4;
	add.s64 	%rd9, %rd1, %rd8;
	ld.global.f32 	%f6, [%rd9];
	st.shared.f32 	[%r12+364], %f6;
$L__BB0_4:
	setp.ne.s32 	%p7, %r4, 0;
	setp.eq.s32 	%p8, %r7, 0;
	mad.lo.s32 	%r14, %r8, 40, %r23;
	or.pred  	%p9, %p7, %p8;
	@%p9 bra 	$L__BB0_6;
	cvt.s64.s32 	%rd10, %r9;
	cvt.u64.u32 	%rd11, %r6;
	add.s64 	%rd12, %rd11, %rd10;
	shl.b64 	%rd13, %rd12, 2;
	add.s64 	%rd14, %rd1, %rd13;
	ld.global.f32 	%f7, [%rd14+-4];
	st.shared.f32 	[%r14], %f7;
$L__BB0_6:
	setp.ne.s32 	%p10, %r4, 7;
	add.s32 	%r15, %r17, -1;
	setp.eq.s32 	%p11, %r7, %r15;
	or.pred  	%p12, %p10, %p11;
	@%p12 bra 	$L__BB0_8;
	add.s32 	%r31, %r6, %r5;
	add.s32 	%r32, %r9, %r31;
	mul.wide.s32 	%rd15, %r32, 4;
	add.s64 	%rd16, %rd1, %rd15;
	ld.global.f32 	%f8, [%rd16];
	st.shared.f32 	[%r14+36], %f8;
$L__BB0_8:
	setp.eq.s32 	%p13, %r7, 0;
	bar.sync 	0;
	setp.ge.s32 	%p14, %r7, %r13;
	setp.ge.s32 	%p15, %r3, %r15;
	or.pred  	%p16, %p14, %p15;
	setp.lt.s32 	%p17, %r3, 1;
	or.pred  	%p18, %p17, %p16;
	or.pred  	%p19, %p13, %p18;
	@%p19 bra 	$L__BB0_10;
	ld.shared.f32 	%f9, [%r11+4];
	ld.shared.f32 	%f10, [%r11+-36];
	ld.shared.f32 	%f11, [%r11];
	ld.shared.f32 	%f12, [%r11+44];
	ld.shared.f32 	%f13, [%r11+8];
	cvt.f64.f32 	%fd1, %f9;
	mul.f32 	%f14, %f1, %f2;
	cvt.f64.f32 	%fd2, %f14;
	add.f32 	%f15, %f10, %f12;
	add.f32 	%f16, %f11, %f15;
	add.f32 	%f17, %f13, %f16;
	cvt.f64.f32 	%fd3, %f17;
	fma.rn.f64 	%fd4, %fd1, 0dC010000000000000, %fd3;
	cvt.f64.f32 	%fd5, %f3;
	div.rn.f64 	%fd6, %fd4, %fd5;
	fma.rn.f64 	%fd7, %fd6, %fd2, %fd1;
	cvt.rn.f32.f64 	%f18, %fd7;
	cvta.to.global.u64 	%rd17, %rd2;
	add.s64 	%rd19, %rd17, %rd4;
	st.global.f32 	[%rd19], %f18;
$L__BB0_10:
	ret;

}
	// .globl	_Z11computeHeatPfS_iifff
.visible .entry _Z11computeHeatPfS_iifff(
	.param .u64 .ptr .align 1 _Z11computeHeatPfS_iifff_param_0,
	.param .u64 .ptr .align 1 _Z11computeHeatPfS_iifff_param_1,
	.param .u32 _Z11computeHeatPfS_iifff_param_2,
	.param .u32 _Z11computeHeatPfS_iifff_param_3,
	.param .f32 _Z11computeHeatPfS_iifff_param_4,
	.param .f32 _Z11computeHeatPfS_iifff_param_5,
	.param .f32 _Z11computeHeatPfS_iifff_param_6
)
{
	.reg .pred 	%p<8>;
	.reg .b32 	%r<19>;
	.reg .b32 	%f<14>;
	.reg .b64 	%rd<17>;
	.reg .b64 	%fd<8>;

	ld.param.u64 	%rd1, [_Z11computeHeatPfS_iifff_param_0];
	ld.param.u64 	%rd2, [_Z11computeHeatPfS_iifff_param_1];
	ld.param.u32 	%r4, [_Z11computeHeatPfS_iifff_param_2];
	ld.param.u32 	%r5, [_Z11computeHeatPfS_iifff_param_3];
	ld.param.f32 	%f1, [_Z11computeHeatPfS_iifff_param_4];
	ld.param.f32 	%f2, [_Z11computeHeatPfS_iifff_param_5];
	ld.param.f32 	%f3, [_Z11computeHeatPfS_iifff_param_6];
	mov.u32 	%r6, %tid.x;
	mov.u32 	%r7, %ctaid.x;
	mov.u32 	%r8, %ntid.x;
	mad.lo.s32 	%r9, %r7, %r8, %r6;
	mov.u32 	%r10, %tid.y;
	mov.u32 	%r11, %ctaid.y;
	mov.u32 	%r12, %ntid.y;
	mad.lo.s32 	%r2, %r11, %r12, %r10;
	add.s32 	%r13, %r4, -1;
	setp.ge.s32 	%p1, %r2, %r13;
	add.s32 	%r14, %r5, -1;
	setp.ge.s32 	%p2, %r9, %r14;
	or.pred  	%p3, %p1, %p2;
	setp.eq.s32 	%p4, %r2, 0;
	or.pred  	%p5, %p4, %p3;
	setp.lt.s32 	%p6, %r9, 1;
	or.pred  	%p7, %p6, %p5;
	@%p7 bra 	$L__BB1_2;
	mul.lo.s32 	%r15, %r5, %r9;
	cvta.to.global.u64 	%rd3, %rd1;
	cvta.to.global.u64 	%rd4, %rd2;
	add.s32 	%r16, %r15, %r2;
	mul.wide.s32 	%rd5, %r16, 4;
	add.s64 	%rd6, %rd3, %rd5;
	ld.global.f32 	%f4, [%rd6];
	sub.s32 	%r17, %r15, %r5;
	add.s32 	%r18, %r17, %r2;
	mul.wide.s32 	%rd7, %r18, 4;
	add.s64 	%rd8, %rd3, %rd7;
	ld.global.f32 	%f5, [%rd8];
	cvt.s64.s32 	%rd9, %r15;
	cvt.u64.u32 	%rd10, %r2;
	add.s64 	%rd11, %rd10, %rd9;
	shl.b64 	%rd12, %rd11, 2;
	add.s64 	%rd13, %rd3, %rd12;
	ld.global.f32 	%f6, [%rd13+-4];
	mul.wide.s32 	%rd14, %r5, 4;
	add.s64 	%rd15, %rd6, %rd14;
	ld.global.f32 	%f7, [%rd15];
	ld.global.f32 	%f8, [%rd13+4];
	cvt.f64.f32 	%fd1, %f4;
	mul.f32 	%f9, %f1, %f2;
	cvt.f64.f32 	%fd2, %f9;
	add.f32 	%f10, %f5, %f7;
	add.f32 	%f11, %f6, %f10;
	add.f32 	%f12, %f8, %f11;
	cvt.f64.f32 	%fd3, %f12;
	fma.rn.f64 	%fd4, %fd1, 0dC010000000000000, %fd3;
	cvt.f64.f32 	%fd5, %f3;
	div.rn.f64 	%fd6, %fd4, %fd5;
	fma.rn.f64 	%fd7, %fd6, %fd2, %fd1;
	cvt.rn.f32.f64 	%f13, %fd7;
	add.s64 	%rd16, %rd4, %rd5;
	st.global.f32 	[%rd16], %f13;
$L__BB1_2:
	ret;

}


// ===== COMPILED SASS (sm_100) =====

	.target	sm_100

	.elftype	@"ET_EXEC"


//--------------------- .note.nv.tkinfo           --------------------------
	.section	.note.nv.tkinfo,"",@"SHT_NOTE"
	.sectionflags	@"SHF_NOTE_NV_TKINFO"
	.tkinfo
        /*0018*/ 	.word	0x00000002
        /*0030*/ 	.string	""
        /*0030*/ 	.string	"ptxas"
        /*0030*/ 	.string	"Cuda compilation tools, release 13.0, V13.0.88"
        /*0030*/ 	.string	"Build cuda_13.0.r13.0/compiler.36424714_0"
        /*0030*/ 	.string	"-arch sm_100 -m 64 "



//--------------------- .note.nv.cuinfo           --------------------------
	.section	.note.nv.cuinfo,"",@"SHT_NOTE"
	.sectionflags	@"SHF_NOTE_NV_CUINFO"
        /*0018*/ 	.short	0x0002
        /*001a*/ 	.short	0x0064
        /*001c*/ 	.short	0x0082
	.zero		2


//--------------------- .nv.info                  --------------------------
	.section	.nv.info,"",@"SHT_CUDA_INFO"
	.align	4


	//----- nvinfo : EIATTR_REGCOUNT
	.align		4
        /*0000*/ 	.byte	0x04, 0x2f
        /*0002*/ 	.short	(.L_1 - .L_0)
	.align		4
.L_0:
        /*0004*/ 	.word	index@(_Z17computeHeatSharedPfS_iifff)
        /*0008*/ 	.word	0x0000001c


	//----- nvinfo : EIATTR_FRAME_SIZE
	.align		4
.L_1:
        /*000c*/ 	.byte	0x04, 0x11
        /*000e*/ 	.short	(.L_3 - .L_2)
	.align		4
.L_2:
        /*0010*/ 	.word	index@($__internal_1_$__cuda_sm20_div_rn_f64_full)
        /*0014*/ 	.word	0x00000000


	//----- nvinfo : EIATTR_FRAME_SIZE
	.align		4
.L_3:
        /*0018*/ 	.byte	0x04, 0x11
        /*001a*/ 	.short	(.L_5 - .L_4)
	.align		4
.L_4:
        /*001c*/ 	.word	index@(_Z17computeHeatSharedPfS_iifff)
        /*0020*/ 	.word	0x00000000


	//----- nvinfo : EIATTR_REGCOUNT
	.align		4
.L_5:
        /*0024*/ 	.byte	0x04, 0x2f
        /*0026*/ 	.short	(.L_7 - .L_6)
	.align		4
.L_6:
        /*0028*/ 	.word	index@(_Z11computeHeatPfS_iifff)
        /*002c*/ 	.word	0x0000001c


	//----- nvinfo : EIATTR_FRAME_SIZE
	.align		4
.L_7:
        /*0030*/ 	.byte	0x04, 0x11
        /*0032*/ 	.short	(.L_9 - .L_8)
	.align		4
.L_8:
        /*0034*/ 	.word	index@($__internal_0_$__cuda_sm20_div_rn_f64_full)
        /*0038*/ 	.word	0x00000000


	//----- nvinfo : EIATTR_FRAME_SIZE
	.align		4
.L_9:
        /*003c*/ 	.byte	0x04, 0x11
        /*003e*/ 	.short	(.L_11 - .L_10)
	.align		4
.L_10:
        /*0040*/ 	.word	index@(_Z11computeHeatPfS_iifff)
        /*0044*/ 	.word	0x00000000


	//----- nvinfo : EIATTR_MIN_STACK_SIZE
	.align		4
.L_11:
        /*0048*/ 	.byte	0x04, 0x12
        /*004a*/ 	.short	(.L_13 - .L_12)
	.align		4
.L_12:
        /*004c*/ 	.word	index@(_Z11computeHeatPfS_iifff)
        /*0050*/ 	.word	0x00000000


	//----- nvinfo : EIATTR_MIN_STACK_SIZE
	.align		4
.L_13:
        /*0054*/ 	.byte	0x04, 0x12
        /*0056*/ 	.short	(.L_15 - .L_14)
	.align		4
.L_14:
        /*0058*/ 	.word	index@(_Z17computeHeatSharedPfS_iifff)
        /*005c*/ 	.word	0x00000000
.L_15:


//--------------------- .nv.compat                --------------------------
	.section	.nv.compat,"",@"SHT_CUDA_COMPAT_INFO"
	.align	4
        /*0000*/ 	.byte	0x02, 0x09, 0x00, 0x00, 0x02, 0x02, 0x01, 0x00, 0x02, 0x05, 0x05, 0x00, 0x03, 0x07, 0x01, 0x01
        /*0010*/ 	.byte	0x02, 0x03, 0x00, 0x00, 0x02, 0x06, 0x01, 0x00, 0x04, 0x0b, 0x08, 0x00, 0x01, 0x00, 0x00, 0x00
        /*0020*/ 	.byte	0x00, 0x00, 0x00, 0x00


//--------------------- .nv.info._Z11computeHeatPfS_iifff --------------------------
	.section	.nv.info._Z11computeHeatPfS_iifff,"",@"SHT_CUDA_INFO"
	.sectionflags	@""
	.align	4


	//----- nvinfo : EIATTR_CUDA_API_VERSION
	.align		4
        /*0000*/ 	.byte	0x04, 0x37
        /*0002*/ 	.short	(.L_17 - .L_16)
.L_16:
        /*0004*/ 	.word	0x00000082


	//----- nvinfo : EIATTR_KPARAM_INFO
	.align		4
.L_17:
        /*0008*/ 	.byte	0x04, 0x17
        /*000a*/ 	.short	(.L_19 - .L_18)
.L_18:
        /*000c*/ 	.word	0x00000000
        /*0010*/ 	.short	0x0006
        /*0012*/ 	.short	0x0020
        /*0014*/ 	.byte	0x00, 0xf0, 0x11, 0x00


	//----- nvinfo : EIATTR_KPARAM_INFO
	.align		4
.L_19:
        /*0018*/ 	.byte	0x04, 0x17
        /*001a*/ 	.short	(.L_21 - .L_20)
.L_20:
        /*001c*/ 	.word	0x00000000
        /*0020*/ 	.short	0x0005
        /*0022*/ 	.short	0x001c
        /*0024*/ 	.byte	0x00, 0xf0, 0x11, 0x00


	//----- nvinfo : EIATTR_KPARAM_INFO
	.align		4
.L_21:
        /*0028*/ 	.byte	0x04, 0x17
        /*002a*/ 	.short	(.L_23 - .L_22)
.L_22:
        /*002c*/ 	.word	0x00000000
        /*0030*/ 	.short	0x0004
        /*0032*/ 	.short	0x0018
        /*0034*/ 	.byte	0x00, 0xf0, 0x11, 0x00


	//----- nvinfo : EIATTR_KPARAM_INFO
	.align		4
.L_23:
        /*0038*/ 	.byte	0x04, 0x17
        /*003a*/ 	.short	(.L_25 - .L_24)
.L_24:
        /*003c*/ 	.word	0x00000000
        /*0040*/ 	.short	0x0003
        /*0042*/ 	.short	0x0014
        /*0044*/ 	.byte	0x00, 0xf0, 0x11, 0x00


	//----- nvinfo : EIATTR_KPARAM_INFO
	.align		4
.L_25:
        /*0048*/ 	.byte	0x04, 0x17
        /*004a*/ 	.short	(.L_27 - .L_26)
.L_26:
        /*004c*/ 	.word	0x00000000
        /*0050*/ 	.short	0x0002
        /*0052*/ 	.short	0x0010
        /*0054*/ 	.byte	0x00, 0xf0, 0x11, 0x00


	//----- nvinfo : EIATTR_KPARAM_INFO
	.align		4
.L_27:
        /*0058*/ 	.byte	0x04, 0x17
        /*005a*/ 	.short	(.L_29 - .L_28)
.L_28:
        /*005c*/ 	.word	0x00000000
        /*0060*/ 	.short	0x0001
        /*0062*/ 	.short	0x0008
        /*0064*/ 	.byte	0x00, 0xf5, 0x21, 0x00


	//----- nvinfo : EIATTR_KPARAM_INFO
	.align		4
.L_29:
        /*0068*/ 	.byte	0x04, 0x17
        /*006a*/ 	.short	(.L_31 - .L_30)
.L_30:
        /*006c*/ 	.word	0x00000000
        /*0070*/ 	.short	0x0000
        /*0072*/ 	.short	0x0000
        /*0074*/ 	.byte	0x00, 0xf5, 0x21, 0x00


	//----- nvinfo : EIATTR_SPARSE_MMA_MASK
	.align		4
.L_31:
        /*0078*/ 	.byte	0x03, 0x50
        /*007a*/ 	.short	0x0000


	//----- nvinfo : EIATTR_MAXREG_COUNT
	.align		4
        /*007c*/ 	.byte	0x03, 0x1b
        /*007e*/ 	.short	0x00ff


	//----- nvinfo : EIATTR_MERCURY_ISA_VERSION
	.align		4
        /*0080*/ 	.byte	0x03, 0x5f
        /*0082*/ 	.short	0x0101


	//----- nvinfo : EIATTR_VRC_CTA_INIT_COUNT
	.align		4
        /*0084*/ 	.byte	0x02, 0x4a
	.zero		1
	.zero		1


	//----- nvinfo : EIATTR_EXIT_INSTR_OFFSETS
	.align		4
        /*0088*/ 	.byte	0x04, 0x1c
        /*008a*/ 	.short	(.L_33 - .L_32)


	//   ....[0]....
.L_32:
        /*008c*/ 	.word	0x00000100


	//   ....[1]....
        /*0090*/ 	.word	0x00000450


	//----- nvinfo : EIATTR_CRS_STACK_SIZE
	.align		4
.L_33:
        /*0094*/ 	.byte	0x04, 0x1e
        /*0096*/ 	.short	(.L_35 - .L_34)
.L_34:
        /*0098*/ 	.word	0x00000000


	//----- nvinfo : EIATTR_CBANK_PARAM_SIZE
	.align		4
.L_35:
        /*009c*/ 	.byte	0x03, 0x19
        /*009e*/ 	.short	0x0024


	//----- nvinfo : EIATTR_PARAM_CBANK
	.align		4
        /*00a0*/ 	.byte	0x04, 0x0a
        /*00a2*/ 	.short	(.L_37 - .L_36)
	.align		4
.L_36:
        /*00a4*/ 	.word	index@(.nv.constant0._Z11computeHeatPfS_iifff)
        /*00a8*/ 	.short	0x0380
        /*00aa*/ 	.short	0x0024


	//----- nvinfo : EIATTR_SW_WAR
	.align		4
.L_37:
        /*00ac*/ 	.byte	0x04, 0x36
        /*00ae*/ 	.short	(.L_39 - .L_38)
.L_38:
        /*00b0*/ 	.word	0x00000008
.L_39:


//--------------------- .nv.info._Z17computeHeatSharedPfS_iifff --------------------------
	.section	.nv.info._Z17computeHeatSharedPfS_iifff,"",@"SHT_CUDA_INFO"
	.sectionflags	@""
	.align	4


	//----- nvinfo : EIATTR_CUDA_API_VERSION
	.align		4
        /*0000*/ 	.byte	0x04, 0x37
        /*0002*/ 	.short	(.L_41 - .L_40)
.L_40:
        /*0004*/ 	.word	0x00000082


	//----- nvinfo : EIATTR_KPARAM_INFO
	.align		4
.L_41:
        /*0008*/ 	.byte	0x04, 0x17
        /*000a*/ 	.short	(.L_43 - .L_42)
.L_42:
        /*000c*/ 	.word	0x00000000
        /*0010*/ 	.short	0x0006
        /*0012*/ 	.short	0x0020
        /*0014*/ 	.byte	0x00, 0xf0, 0x11, 0x00


	//----- nvinfo : EIATTR_KPARAM_INFO
	.align		4
.L_43:
        /*0018*/ 	.byte	0x04, 0x17
        /*001a*/ 	.short	(.L_45 - .L_44)
.L_44:
        /*001c*/ 	.word	0x00000000
        /*0020*/ 	.short	0x0005
        /*0022*/ 	.short	0x001c
        /*0024*/ 	.byte	0x00, 0xf0, 0x11, 0x00


	//----- nvinfo : EIATTR_KPARAM_INFO
	.align		4
.L_45:
        /*0028*/ 	.byte	0x04, 0x17
        /*002a*/ 	.short	(.L_47 - .L_46)
.L_46:
        /*002c*/ 	.word	0x00000000
        /*0030*/ 	.short	0x0004
        /*0032*/ 	.short	0x0018
        /*0034*/ 	.byte	0x00, 0xf0, 0x11, 0x00


	//----- nvinfo : EIATTR_KPARAM_INFO
	.align		4
.L_47:
        /*0038*/ 	.byte	0x04, 0x17
        /*003a*/ 	.short	(.L_49 - .L_48)
.L_48:
        /*003c*/ 	.word	0x00000000
        /*0040*/ 	.short	0x0003
        /*0042*/ 	.short	0x0014
        /*0044*/ 	.byte	0x00, 0xf0, 0x11, 0x00


	//----- nvinfo : EIATTR_KPARAM_INFO
	.align		4
.L_49:
        /*0048*/ 	.byte	0x04, 0x17
        /*004a*/ 	.short	(.L_51 - .L_50)
.L_50:
        /*004c*/ 	.word	0x00000000
        /*0050*/ 	.short	0x0002
        /*0052*/ 	.short	0x0010
        /*0054*/ 	.byte	0x00, 0xf0, 0x11, 0x00


	//----- nvinfo : EIATTR_KPARAM_INFO
	.align		4
.L_51:
        /*0058*/ 	.byte	0x04, 0x17
        /*005a*/ 	.short	(.L_53 - .L_52)
.L_52:
        /*005c*/ 	.word	0x00000000
        /*0060*/ 	.short	0x0001
        /*0062*/ 	.short	0x0008
        /*0064*/ 	.byte	0x00, 0xf5, 0x21, 0x00


	//----- nvinfo : EIATTR_KPARAM_INFO
	.align		4
.L_53:
        /*0068*/ 	.byte	0x04, 0x17
        /*006a*/ 	.short	(.L_55 - .L_54)
.L_54:
        /*006c*/ 	.word	0x00000000
        /*0070*/ 	.short	0x0000
        /*0072*/ 	.short	0x0000
        /*0074*/ 	.byte	0x00, 0xf5, 0x21, 0x00


	//----- nvinfo : EIATTR_SPARSE_MMA_MASK
	.align		4
.L_55:
        /*0078*/ 	.byte	0x03, 0x50
        /*007a*/ 	.short	0x0000


	//----- nvinfo : EIATTR_MAXREG_COUNT
	.align		4
        /*007c*/ 	.byte	0x03, 0x1b
        /*007e*/ 	.short	0x00ff


	//----- nvinfo : EIATTR_NUM_BARRIERS
	.align		4
        /*0080*/ 	.byte	0x02, 0x4c
        /*0082*/ 	.byte	0x01
	.zero		1


	//----- nvinfo : EIATTR_MERCURY_ISA_VERSION
	.align		4
        /*0084*/ 	.byte	0x03, 0x5f
        /*0086*/ 	.short	0x0101


	//----- nvinfo : EIATTR_VRC_CTA_INIT_COUNT
	.align		4
        /*0088*/ 	.byte	0x02, 0x4a
	.zero		1
	.zero		1


	//----- nvinfo : EIATTR_EXIT_INSTR_OFFSETS
	.align		4
        /*008c*/ 	.byte	0x04, 0x1c
        /*008e*/ 	.short	(.L_57 - .L_56)


	//   ....[0]....
.L_56:
        /*0090*/ 	.word	0x00000400


	//   ....[1]....
        /*0094*/ 	.word	0x00000680


	//----- nvinfo : EIATTR_CRS_STACK_SIZE
	.align		4
.L_57:
        /*0098*/ 	.byte	0x04, 0x1e
        /*009a*/ 	.short	(.L_59 - .L_58)
.L_58:
        /*009c*/ 	.word	0x00000000


	//----- nvinfo : EIATTR_CBANK_PARAM_SIZE
	.align		4
.L_59:
        /*00a0*/ 	.byte	0x03, 0x19
        /*00a2*/ 	.short	0x0024


	//----- nvinfo : EIATTR_PARAM_CBANK
	.align		4
        /*00a4*/ 	.byte	0x04, 0x0a
        /*00a6*/ 	.short	(.L_61 - .L_60)
	.align		4
.L_60:
        /*00a8*/ 	.word	index@(.nv.constant0._Z17computeHeatSharedPfS_iifff)
        /*00ac*/ 	.short	0x0380
        /*00ae*/ 	.short	0x0024


	//----- nvinfo : EIATTR_SW_WAR
	.align		4
.L_61:
        /*00b0*/ 	.byte	0x04, 0x36
        /*00b2*/ 	.short	(.L_63 - .L_62)
.L_62:
        /*00b4*/ 	.word	0x00000008
.L_63:


//--------------------- .nv.callgraph             --------------------------
	.section	.nv.callgraph,"",@"SHT_CUDA_CALLGRAPH"
	.align	4
	.sectionentsize	8
	.align		4
        /*0000*/ 	.word	0x00000000
	.align		4
        /*0004*/ 	.word	0xffffffff
	.align		4
        /*0008*/ 	.word	0x00000000
	.align		4
        /*000c*/ 	.word	0xfffffffe
	.align		4
        /*0010*/ 	.word	0x00000000
	.align		4
        /*0014*/ 	.word	0xfffffffd
	.align		4
        /*0018*/ 	.word	0x00000000
	.align		4
        /*001c*/ 	.word	0xfffffffc


//--------------------- .text._Z11computeHeatPfS_iifff --------------------------
	.section	.text._Z11computeHeatPfS_iifff,"ax",@progbits
	.align	128
        .global         _Z11computeHeatPfS_iifff
        .type           _Z11computeHeatPfS_iifff,@function
        .size           _Z11computeHeatPfS_iifff,(.L_x_16 - _Z11computeHeatPfS_iifff)
        .other          _Z11computeHeatPfS_iifff,@"STO_CUDA_ENTRY STV_DEFAULT"
_Z11computeHeatPfS_iifff:
.text._Z11computeHeatPfS_iifff:
[----:B------:R-:W-:Y:S01]  /*0000*/  LDC R1, c[0x0][0x37c] ;  /* 0x0000df00ff017b82 */ /* 0x000fe20000000800 */
[----:B------:R-:W0:Y:S07]  /*0010*/  S2R R0, SR_TID.X ;  /* 0x0000000000007919 */ /* 0x000e2e0000002100 */
[----:B------:R-:W0:Y:S01]  /*0020*/  S2UR UR4, SR_CTAID.X ;  /* 0x00000000000479c3 */ /* 0x000e220000002500 */
[----:B------:R-:W1:Y:S07]  /*0030*/  S2R R6, SR_TID.Y ;  /* 0x0000000000067919 */ /* 0x000e6e0000002200 */
[----:B------:R-:W0:Y:S08]  /*0040*/  LDC R5, c[0x0][0x360] ;  /* 0x0000d800ff057b82 */ /* 0x000e300000000800 */
[----:B------:R-:W2:Y:S08]  /*0050*/  LDC.64 R2, c[0x0][0x390] ;  /* 0x0000e400ff027b82 */ /* 0x000eb00000000a00 */
[----:B------:R-:W1:Y:S08]  /*0060*/  S2UR UR5, SR_CTAID.Y ;  /* 0x00000000000579c3 */ /* 0x000e700000002600 */
[----:B------:R-:W1:Y:S01]  /*0070*/  LDC R9, c[0x0][0x364] ;  /* 0x0000d900ff097b82 */ /* 0x000e620000000800 */
[----:B0-----:R-:W-:-:S02]  /*0080*/  IMAD R0, R5, UR4, R0 ;  /* 0x0000000405007c24 */ /* 0x001fc4000f8e0200 */
[----:B--2---:R-:W-:Y:S02]  /*0090*/  VIADD R7, R3, 0xffffffff ;  /* 0xffffffff03077836 */ /* 0x004fe40000000000 */
[----:B------:R-:W-:-:S03]  /*00a0*/  VIADD R5, R2, 0xffffffff ;  /* 0xffffffff02057836 */ /* 0x000fc60000000000 */
[----:B------:R-:W-:Y:S01]  /*00b0*/  ISETP.GE.AND P0, PT, R0, R7, PT ;  /* 0x000000070000720c */ /* 0x000fe20003f06270 */
[----:B-1----:R-:W-:-:S05]  /*00c0*/  IMAD R6, R9, UR5, R6 ;  /* 0x0000000509067c24 */ /* 0x002fca000f8e0206 */
[----:B------:R-:W-:-:S04]  /*00d0*/  ISETP.GE.OR P0, PT, R6, R5, P0 ;  /* 0x000000050600720c */ /* 0x000fc80000706670 */
[----:B------:R-:W-:-:S04]  /*00e0*/  ISETP.EQ.OR P0, PT, R6, RZ, P0 ;  /* 0x000000ff0600720c */ /* 0x000fc80000702670 */
[----:B------:R-:W-:-:S13]  /*00f0*/  ISETP.LT.OR P0, PT, R0, 0x1, P0 ;  /* 0x000000010000780c */ /* 0x000fda0000701670 */
[----:B------:R-:W-:Y:S05]  /*0100*/  @P0 EXIT ;  /* 0x000000000000094d */ /* 0x000fea0003800000 */
[----:B------:R-:W0:Y:S01]  /*0110*/  LDC.64 R4, c[0x0][0x380] ;  /* 0x0000e000ff047b82 */ /* 0x000e220000000a00 */
[----:B------:R-:W1:Y:S01]  /*0120*/  LDCU.64 UR6, c[0x0][0x380] ;  /* 0x00007000ff0677ac */ /* 0x000e620008000a00 */
[-C--:B------:R-:W-:Y:S01]  /*0130*/  IMAD R9, R0, R3.reuse, RZ ;  /* 0x0000000300097224 */ /* 0x080fe200078e02ff */
[----:B------:R-:W2:Y:S03]  /*0140*/  LDCU.64 UR4, c[0x0][0x358] ;  /* 0x00006b00ff0477ac */ /* 0x000ea60008000a00 */
[C-C-:B------:R-:W-:Y:S01]  /*0150*/  IMAD.IADD R0, R6.reuse, 0x1, R9.reuse ;  /* 0x0000000106007824 */ /* 0x140fe200078e0209 */
[C---:B------:R-:W-:Y:S02]  /*0160*/  IADD3 R11, PT, PT, R6.reuse, -R3, R9 ;  /* 0x80000003060b7210 */ /* 0x040fe40007ffe009 */
[----:B------:R-:W-:Y:S01]  /*0170*/  IADD3 R10, P0, PT, R6, R9, RZ ;  /* 0x00000009060a7210 */ /* 0x000fe20007f1e0ff */
[----:B0-----:R-:W-:-:S04]  /*0180*/  IMAD.WIDE R6, R0, 0x4, R4 ;  /* 0x0000000400067825 */ /* 0x001fc800078e0204 */
[----:B------:R-:W-:Y:S01]  /*0190*/  IMAD.WIDE R4, R11, 0x4, R4 ;  /* 0x000000040b047825 */ /* 0x000fe200078e0204 */
[----:B------:R-:W-:Y:S01]  /*01a0*/  LEA.HI.X.SX32 R11, R9, RZ, 0x1, P0 ;  /* 0x000000ff090b7211 */ /* 0x000fe200000f0eff */
[----:B--2---:R-:W2:Y:S01]  /*01b0*/  LDG.E R16, desc[UR4][R6.64] ;  /* 0x0000000406107981 */ /* 0x004ea2000c1e1900 */
[C---:B-1----:R-:W-:Y:S01]  /*01c0*/  LEA R2, P0, R10.reuse, UR6, 0x2 ;  /* 0x000000060a027c11 */ /* 0x042fe2000f8010ff */
[----:B------:R-:W-:Y:S01]  /*01d0*/  IMAD.WIDE R8, R3, 0x4, R6 ;  /* 0x0000000403087825 */ /* 0x000fe200078e0206 */
[----:B------:R-:W0:Y:S01]  /*01e0*/  LDCU UR6, c[0x0][0x3a0] ;  /* 0x00007400ff0677ac */ /* 0x000e220008000800 */
[----:B------:R-:W3:Y:S01]  /*01f0*/  LDG.E R4, desc[UR4][R4.64] ;  /* 0x0000000404047981 */ /* 0x000ee2000c1e1900 */
[----:B------:R-:W-:-:S03]  /*0200*/  LEA.HI.X R3, R10, UR7, R11, 0x2, P0 ;  /* 0x000000070a037c11 */ /* 0x000fc600080f140b */
[----:B------:R-:W3:Y:S04]  /*0210*/  LDG.E R9, desc[UR4][R8.64] ;  /* 0x0000000408097981 */ /* 0x000ee8000c1e1900 */
[----:B------:R-:W4:Y:S04]  /*0220*/  LDG.E R17, desc[UR4][R2.64+-0x4] ;  /* 0xfffffc0402117981 */ /* 0x000f28000c1e1900 */
[----:B------:R1:W5:Y:S01]  /*0230*/  LDG.E R18, desc[UR4][R2.64+0x4] ;  /* 0x0000040402127981 */ /* 0x000362000c1e1900 */
[----:B0-----:R-:W0:Y:S01]  /*0240*/  F2F.F64.F32 R10, UR6 ;  /* 0x00000006000a7d10 */ /* 0x001e220008201800 */
[----:B------:R-:W-:-:S07]  /*0250*/  IMAD.MOV.U32 R12, RZ, RZ, 0x1 ;  /* 0x00000001ff0c7424 */ /* 0x000fce00078e00ff */
[----:B0-----:R-:W0:Y:S02]  /*0260*/  MUFU.RCP64H R13, R11 ;  /* 0x0000000b000d7308 */ /* 0x001e240000001800 */
[----:B0-----:R-:W-:-:S08]  /*0270*/  DFMA R14, -R10, R12, 1 ;  /* 0x3ff000000a0e742b */ /* 0x001fd0000000010c */
[----:B------:R-:W-:-:S08]  /*0280*/  DFMA R14, R14, R14, R14 ;  /* 0x0000000e0e0e722b */ /* 0x000fd0000000000e */
[----:B------:R-:W-:-:S08]  /*0290*/  DFMA R14, R12, R14, R12 ;  /* 0x0000000e0c0e722b */ /* 0x000fd0000000000c */
[----:B-1----:R-:W-:-:S08]  /*02a0*/  DFMA R2, -R10, R14, 1 ;  /* 0x3ff000000a02742b */ /* 0x002fd0000000010e */
[----:B------:R-:W-:Y:S01]  /*02b0*/  DFMA R2, R14, R2, R14 ;  /* 0x000000020e02722b */ /* 0x000fe2000000000e */
[----:B------:R-:W0:Y:S01]  /*02c0*/  LDC.64 R14, c[0x0][0x398] ;  /* 0x0000e600ff0e7b82 */ /* 0x000e220000000a00 */
[----:B------:R-:W-:Y:S01]  /*02d0*/  BSSY.RECONVERGENT B0, `(.L_x_0) ;  /* 0x0000012000007945 */ /* 0x000fe20003800200 */
[----:B---3--:R-:W-:-:S04]  /*02e0*/  FADD R20, R4, R9 ;  /* 0x0000000904147221 */ /* 0x008fc80000000000 */
[----:B----4-:R-:W-:-:S04]  /*02f0*/  FADD R17, R17, R20 ;  /* 0x0000001411117221 */ /* 0x010fc80000000000 */
[----:B-----5:R-:W-:Y:S01]  /*0300*/  FADD R17, R18, R17 ;  /* 0x0000001112117221 */ /* 0x020fe20000000000 */
[----:B--2---:R-:W-:Y:S08]  /*0310*/  F2F.F64.F32 R4, R16 ;  /* 0x0000001000047310 */ /* 0x004ff00000201800 */
[----:B------:R-:W1:Y:S02]  /*0320*/  F2F.F64.F32 R8, R17 ;  /* 0x0000001100087310 */ /* 0x000e640000201800 */
[----:B-1----:R-:W-:-:S08]  /*0330*/  DFMA R8, R4, -4, R8 ;  /* 0xc01000000408782b */ /* 0x002fd00000000008 */
[----:B------:R-:W-:-:S08]  /*0340*/  DMUL R6, R8, R2 ;  /* 0x0000000208067228 */ /* 0x000fd00000000000 */
[----:B------:R-:W-:-:S08]  /*0350*/  DFMA R12, -R10, R6, R8 ;  /* 0x000000060a0c722b */ /* 0x000fd00000000108 */
[----:B------:R-:W-:Y:S01]  /*0360*/  DFMA R2, R2, R12, R6 ;  /* 0x0000000c0202722b */ /* 0x000fe20000000006 */
[----:B0-----:R-:W-:Y:S01]  /*0370*/  FMUL R6, R14, R15 ;  /* 0x0000000f0e067220 */ /* 0x001fe20000400000 */
[----:B------:R-:W-:-:S08]  /*0380*/  FSETP.GEU.AND P1, PT, |R9|, 6.5827683646048100446e-37, PT ;  /* 0x036000000900780b */ /* 0x000fd00003f2e200 */
[----:B------:R-:W-:Y:S01]  /*0390*/  FFMA R12, RZ, R11, R3 ;  /* 0x0000000bff0c7223 */ /* 0x000fe20000000003 */
[----:B------:R-:W0:Y:S04]  /*03a0*/  F2F.F64.F32 R6, R6 ;  /* 0x0000000600067310 */ /* 0x000e280000201800 */
[----:B------:R-:W-:-:S13]  /*03b0*/  FSETP.GT.AND P0, PT, |R12|, 1.469367938527859385e-39, PT ;  /* 0x001000000c00780b */ /* 0x000fda0003f04200 */
[----:B0-----:R-:W-:Y:S05]  /*03c0*/  @P0 BRA P1, `(.L_x_1) ;  /* 0x0000000000080947 */ /* 0x001fea0000800000 */
[----:B------:R-:W-:-:S07]  /*03d0*/  MOV R14, 0x3f0 ;  /* 0x000003f0000e7802 */ /* 0x000fce0000000f00 */
[----:B------:R-:W-:Y:S05]  /*03e0*/  CALL.REL.NOINC `($__internal_0_$__cuda_sm20_div_rn_f64_full) ;  /* 0x00000000001c7944 */ /* 0x000fea0003c00000 */
.L_x_1:
[----:B------:R-:W-:Y:S05]  /*03f0*/  BSYNC.RECONVERGENT B0 ;  /* 0x0000000000007941 */ /* 0x000fea0003800200 */
.L_x_0:
[----:B------:R-:W0:Y:S01]  /*0400*/  LDC.64 R8, c[0x0][0x388] ;  /* 0x0000e200ff087b82 */ /* 0x000e220000000a00 */
[----:B------:R-:W-:-:S10]  /*0410*/  DFMA R6, R6, R2, R4 ;  /* 0x000000020606722b */ /* 0x000fd40000000004 */
[----:B------:R-:W1:Y:S01]  /*0420*/  F2F.F32.F64 R7, R6 ;  /* 0x0000000600077310 */ /* 0x000e620000301000 */
[----:B0-----:R-:W-:-:S05]  /*0430*/  IMAD.WIDE R2, R0, 0x4, R8 ;  /* 0x0000000400027825 */ /* 0x001fca00078e0208 */
[----:B-1----:R-:W-:Y:S01]  /*0440*/  STG.E desc[UR4][R2.64], R7 ;  /* 0x0000000702007986 */ /* 0x002fe2000c101904 */
[----:B------:R-:W-:Y:S05]  /*0450*/  EXIT ;  /* 0x000000000000794d */ /* 0x000fea0003800000 */
        .weak           $__internal_0_$__cuda_sm20_div_rn_f64_full
        .type           $__internal_0_$__cuda_sm20_div_rn_f64_full,@function
        .size           $__internal_0_$__cuda_sm20_div_rn_f64_full,(.L_x_16 - $__internal_0_$__cuda_sm20_div_rn_f64_full)
$__internal_0_$__cuda_sm20_div_rn_f64_full:
[C---:B------:R-:W-:Y:S01]  /*0460*/  FSETP.GEU.AND P0, PT, |R11|.reuse, 1.469367938527859385e-39, PT ;  /* 0x001000000b00780b */ /* 0x040fe20003f0e200 */
[--C-:B------:R-:W-:Y:S01]  /*0470*/  IMAD.MOV.U32 R12, RZ, RZ, R10.reuse ;  /* 0x000000ffff0c7224 */ /* 0x100fe200078e000a */
[----:B------:R-:W-:Y:S01]  /*0480*/  LOP3.LUT R2, R11, 0x800fffff, RZ, 0xc0, !PT ;  /* 0x800fffff0b027812 */ /* 0x000fe200078ec0ff */
[----:B------:R-:W-:Y:S01]  /*0490*/  IMAD.MOV.U32 R13, RZ, RZ, R11 ;  /* 0x000000ffff0d7224 */ /* 0x000fe200078e000b */
[C---:B------:R-:W-:Y:S01]  /*04a0*/  FSETP.GEU.AND P2, PT, |R9|.reuse, 1.469367938527859385e-39, PT ;  /* 0x001000000900780b */ /* 0x040fe20003f4e200 */
[----:B------:R-:W-:Y:S01]  /*04b0*/  IMAD.MOV.U32 R18, RZ, RZ, 0x1 ;  /* 0x00000001ff127424 */ /* 0x000fe200078e00ff */
[----:B------:R-:W-:Y:S01]  /*04c0*/  LOP3.LUT R3, R2, 0x3ff00000, RZ, 0xfc, !PT ;  /* 0x3ff0000002037812 */ /* 0x000fe200078efcff */
[----:B------:R-:W-:Y:S01]  /*04d0*/  IMAD.MOV.U32 R2, RZ, RZ, R10 ;  /* 0x000000ffff027224 */ /* 0x000fe200078e000a */
[----:B------:R-:W-:Y:S01]  /*04e0*/  LOP3.LUT R15, R9, 0x7ff00000, RZ, 0xc0, !PT ;  /* 0x7ff00000090f7812 */ /* 0x000fe200078ec0ff */
[----:B------:R-:W-:Y:S01]  /*04f0*/  BSSY.RECONVERGENT B1, `(.L_x_2) ;  /* 0x0000051000017945 */ /* 0x000fe20003800200 */
[----:B------:R-:W-:-:S03]  /*0500*/  LOP3.LUT R22, R11, 0x7ff00000, RZ, 0xc0, !PT ;  /* 0x7ff000000b167812 */ /* 0x000fc600078ec0ff */
[----:B------:R-:W-:Y:S01]  /*0510*/  @!P0 DMUL R2, R12, 8.98846567431157953865e+307 ;  /* 0x7fe000000c028828 */ /* 0x000fe20000000000 */
[----:B------:R-:W-:-:S03]  /*0520*/  ISETP.GE.U32.AND P1, PT, R15, R22, PT ;  /* 0x000000160f00720c */ /* 0x000fc60003f26070 */
[----:B------:R-:W-:Y:S01]  /*0530*/  @!P2 LOP3.LUT R10, R13, 0x7ff00000, RZ, 0xc0, !PT ;  /* 0x7ff000000d0aa812 */ /* 0x000fe200078ec0ff */
[----:B------:R-:W-:Y:S01]  /*0540*/  @!P2 IMAD.MOV.U32 R24, RZ, RZ, RZ ;  /* 0x000000ffff18a224 */ /* 0x000fe200078e00ff */
[----:B------:R-:W0:Y:S02]  /*0550*/  MUFU.RCP64H R19, R3 ;  /* 0x0000000300137308 */ /* 0x000e240000001800 */
[----:B------:R-:W-:Y:S01]  /*0560*/  @!P2 ISETP.GE.U32.AND P3, PT, R15, R10, PT ;  /* 0x0000000a0f00a20c */ /* 0x000fe20003f66070 */
[----:B------:R-:W-:Y:S01]  /*0570*/  IMAD.MOV.U32 R10, RZ, RZ, R8 ;  /* 0x000000ffff0a7224 */ /* 0x000fe200078e0008 */
[----:B0-----:R-:W-:-:S08]  /*0580*/  DFMA R16, R18, -R2, 1 ;  /* 0x3ff000001210742b */ /* 0x001fd00000000802 */
[----:B------:R-:W-:Y:S01]  /*0590*/  DFMA R20, R16, R16, R16 ;  /* 0x000000101014722b */ /* 0x000fe20000000010 */
[----:B------:R-:W-:-:S05]  /*05a0*/  IMAD.MOV.U32 R16, RZ, RZ, 0x1ca00000 ;  /* 0x1ca00000ff107424 */ /* 0x000fca00078e00ff */
[C---:B------:R-:W-:Y:S02]  /*05b0*/  @!P2 SEL R17, R16.reuse, 0x63400000, !P3 ;  /* 0x634000001011a807 */ /* 0x040fe40005800000 */
[----:B------:R-:W-:Y:S01]  /*05c0*/  DFMA R18, R18, R20, R18 ;  /* 0x000000141212722b */ /* 0x000fe20000000012 */
[----:B------:R-:W-:Y:S02]  /*05d0*/  SEL R11, R16, 0x63400000, !P1 ;  /* 0x63400000100b7807 */ /* 0x000fe40004800000 */
[--C-:B------:R-:W-:Y:S02]  /*05e0*/  @!P2 LOP3.LUT R17, R17, 0x80000000, R9.reuse, 0xf8, !PT ;  /* 0x800000001111a812 */ /* 0x100fe400078ef809 */
[----:B------:R-:W-:Y:S02]  /*05f0*/  LOP3.LUT R11, R11, 0x800fffff, R9, 0xf8, !PT ;  /* 0x800fffff0b0b7812 */ /* 0x000fe400078ef809 */
[----:B------:R-:W-:Y:S01]  /*0600*/  @!P2 LOP3.LUT R25, R17, 0x100000, RZ, 0xfc, !PT ;  /* 0x001000001119a812 */ /* 0x000fe200078efcff */
[----:B------:R-:W-:-:S05]  /*0610*/  DFMA R20, R18, -R2, 1 ;  /* 0x3ff000001214742b */ /* 0x000fca0000000802 */
[----:B------:R-:W-:Y:S01]  /*0620*/  @!P2 DFMA R10, R10, 2, -R24 ;  /* 0x400000000a0aa82b */ /* 0x000fe20000000818 */
[----:B------:R-:W-:Y:S02]  /*0630*/  IMAD.MOV.U32 R24, RZ, RZ, R15 ;  /* 0x000000ffff187224 */ /* 0x000fe400078e000f */
[----:B------:R-:W-:Y:S01]  /*0640*/  DFMA R18, R18, R20, R18 ;  /* 0x000000141212722b */ /* 0x000fe20000000012 */
[----:B------:R-:W-:Y:S01]  /*0650*/  IMAD.MOV.U32 R25, RZ, RZ, R22 ;  /* 0x000000ffff197224 */ /* 0x000fe200078e0016 */
[----:B------:R-:W-:-:S05]  /*0660*/  @!P0 LOP3.LUT R25, R3, 0x7ff00000, RZ, 0xc0, !PT ;  /* 0x7ff0000003198812 */ /* 0x000fca00078ec0ff */
[----:B------:R-:W-:Y:S01]  /*0670*/  @!P2 LOP3.LUT R24, R11, 0x7ff00000, RZ, 0xc0, !PT ;  /* 0x7ff000000b18a812 */ /* 0x000fe200078ec0ff */
[----:B------:R-:W-:-:S04]  /*0680*/  DMUL R20, R18, R10 ;  /* 0x0000000a12147228 */ /* 0x000fc80000000000 */
[----:B------:R-:W-:-:S04]  /*0690*/  VIADD R17, R24, 0xffffffff ;  /* 0xffffffff18117836 */ /* 0x000fc80000000000 */
[----:B------:R-:W-:Y:S01]  /*06a0*/  DFMA R22, R20, -R2, R10 ;  /* 0x800000021416722b */ /* 0x000fe2000000000a */
[----:B------:R-:W-:Y:S01]  /*06b0*/  ISETP.GT.U32.AND P0, PT, R17, 0x7feffffe, PT ;  /* 0x7feffffe1100780c */ /* 0x000fe20003f04070 */
[----:B------:R-:W-:-:S05]  /*06c0*/  VIADD R17, R25, 0xffffffff ;  /* 0xffffffff19117836 */ /* 0x000fca0000000000 */
[----:B------:R-:W-:Y:S01]  /*06d0*/  ISETP.GT.U32.OR P0, PT, R17, 0x7feffffe, P0 ;  /* 0x7feffffe1100780c */ /* 0x000fe20000704470 */
[----:B------:R-:W-:-:S12]  /*06e0*/  DFMA R18, R18, R22, R20 ;  /* 0x000000161212722b */ /* 0x000fd80000000014 */
[----:B------:R-:W-:Y:S05]  /*06f0*/  @P0 BRA `(.L_x_3) ;  /* 0x00000000006c0947 */ /* 0x000fea0003800000 */
[----:B------:R-:W-:-:S04]  /*0700*/  LOP3.LUT R20, R13, 0x7ff00000, RZ, 0xc0, !PT ;  /* 0x7ff000000d147812 */ /* 0x000fc800078ec0ff */
[CC--:B------:R-:W-:Y:S02]  /*0710*/  VIADDMNMX R8, R15.reuse, -R20.reuse, 0xb9600000, !PT ;  /* 0xb96000000f087446 */ /* 0x0c0fe40007800914 */
[----:B------:R-:W-:Y:S01]  /*0720*/  ISETP.GE.U32.AND P0, PT, R15, R20, PT ;  /* 0x000000140f00720c */ /* 0x000fe20003f06070 */
[----:B------:R-:W-:Y:S01]  /*0730*/  IMAD.MOV.U32 R20, RZ, RZ, RZ ;  /* 0x000000ffff147224 */ /* 0x000fe200078e00ff */
[----:B------:R-:W-:Y:S02]  /*0740*/  VIMNMX R8, PT, PT, R8, 0x46a00000, PT ;  /* 0x46a0000008087848 */ /* 0x000fe40003fe0100 */
[----:B------:R-:W-:-:S05]  /*0750*/  SEL R9, R16, 0x63400000, !P0 ;  /* 0x6340000010097807 */ /* 0x000fca0004000000 */
[----:B------:R-:W-:-:S04]  /*0760*/  IMAD.IADD R8, R8, 0x1, -R9 ;  /* 0x0000000108087824 */ /* 0x000fc800078e0a09 */
[----:B------:R-:W-:-:S06]  /*0770*/  VIADD R21, R8, 0x7fe00000 ;  /* 0x7fe0000008157836 */ /* 0x000fcc0000000000 */
[----:B------:R-:W-:-:S10]  /*0780*/  DMUL R16, R18, R20 ;  /* 0x0000001412107228 */ /* 0x000fd40000000000 */
[----:B------:R-:W-:-:S13]  /*0790*/  FSETP.GTU.AND P0, PT, |R17|, 1.469367938527859385e-39, PT ;  /* 0x001000001100780b */ /* 0x000fda0003f0c200 */
[----:B------:R-:W-:Y:S05]  /*07a0*/  @P0 BRA `(.L_x_4) ;  /* 0x0000000000940947 */ /* 0x000fea0003800000 */
[----:B------:R-:W-:Y:S01]  /*07b0*/  DFMA R2, R18, -R2, R10 ;  /* 0x800000021202722b */ /* 0x000fe2000000000a */
[----:B------:R-:W-:-:S09]  /*07c0*/  IMAD.MOV.U32 R20, RZ, RZ, RZ ;  /* 0x000000ffff147224 */ /* 0x000fd200078e00ff */
[C---:B------:R-:W-:Y:S02]  /*07d0*/  FSETP.NEU.AND P0, PT, R3.reuse, RZ, PT ;  /* 0x000000ff0300720b */ /* 0x040fe40003f0d000 */
[----:B------:R-:W-:-:S04]  /*07e0*/  LOP3.LUT R13, R3, 0x80000000, R13, 0x48, !PT ;  /* 0x80000000030d7812 */ /* 0x000fc800078e480d */
[----:B------:R-:W-:-:S07]  /*07f0*/  LOP3.LUT R21, R13, R21, RZ, 0xfc, !PT ;  /* 0x000000150d157212 */ /* 0x000fce00078efcff */
[----:B------:R-:W-:Y:S05]  /*0800*/  @!P0 BRA `(.L_x_4) ;  /* 0x00000000007c8947 */ /* 0x000fea0003800000 */
[----:B------:R-:W-:Y:S02]  /*0810*/  IMAD.MOV R3, RZ, RZ, -R8 ;  /* 0x000000ffff037224 */ /* 0x000fe400078e0a08 */
[----:B------:R-:W-:-:S06]  /*0820*/  IMAD.MOV.U32 R2, RZ, RZ, RZ ;  /* 0x000000ffff027224 */ /* 0x000fcc00078e00ff */
[----:B------:R-:W-:Y:S02]  /*0830*/  DFMA R2, R16, -R2, R18 ;  /* 0x800000021002722b */ /* 0x000fe40000000012 */
[----:B------:R-:W-:-:S04]  /*0840*/  DMUL.RP R18, R18, R20 ;  /* 0x0000001412127228 */ /* 0x000fc80000008000 */
[----:B------:R-:W-:-:S04]  /*0850*/  IADD3 R2, PT, PT, -R8, -0x43300000, RZ ;  /* 0xbcd0000008027810 */ /* 0x000fc80007ffe1ff */
[----:B------:R-:W-:Y:S02]  /*0860*/  FSETP.NEU.AND P0, PT, |R3|, R2, PT ;  /* 0x000000020300720b */ /* 0x000fe40003f0d200 */
[----:B------:R-:W-:Y:S02]  /*0870*/  LOP3.LUT R13, R19, R13, RZ, 0x3c, !PT ;  /* 0x0000000d130d7212 */ /* 0x000fe400078e3cff */
[----:B------:R-:W-:Y:S02]  /*0880*/  FSEL R16, R18, R16, !P0 ;  /* 0x0000001012107208 */ /* 0x000fe40004000000 */
[----:B------:R-:W-:Y:S01]  /*0890*/  FSEL R17, R13, R17, !P0 ;  /* 0x000000110d117208 */ /* 0x000fe20004000000 */
[----:B------:R-:W-:Y:S06]  /*08a0*/  BRA `(.L_x_4) ;  /* 0x0000000000547947 */ /* 0x000fec0003800000 */
.L_x_3:
[----:B------:R-:W-:-:S14]  /*08b0*/  DSETP.NAN.AND P0, PT, R8, R8, PT ;  /* 0x000000080800722a */ /* 0x000fdc0003f08000 */
[----:B------:R-:W-:Y:S05]  /*08c0*/  @P0 BRA `(.L_x_5) ;  /* 0x0000000000440947 */ /* 0x000fea0003800000 */
[----:B------:R-:W-:-:S14]  /*08d0*/  DSETP.NAN.AND P0, PT, R12, R12, PT ;  /* 0x0000000c0c00722a */ /* 0x000fdc0003f08000 */
[----:B------:R-:W-:Y:S05]  /*08e0*/  @P0 BRA `(.L_x_6) ;  /* 0x0000000000300947 */ /* 0x000fea0003800000 */
[----:B------:R-:W-:Y:S01]  /*08f0*/  ISETP.NE.AND P0, PT, R24, R25, PT ;  /* 0x000000191800720c */ /* 0x000fe20003f05270 */
[----:B------:R-:W-:Y:S02]  /*0900*/  IMAD.MOV.U32 R16, RZ, RZ, 0x0 ;  /* 0x00000000ff107424 */ /* 0x000fe400078e00ff */
[----:B------:R-:W-:-:S10]  /*0910*/  IMAD.MOV.U32 R17, RZ, RZ, -0x80000 ;  /* 0xfff80000ff117424 */ /* 0x000fd400078e00ff */
[----:B------:R-:W-:Y:S05]  /*0920*/  @!P0 BRA `(.L_x_4) ;  /* 0x0000000000348947 */ /* 0x000fea0003800000 */
[----:B------:R-:W-:Y:S02]  /*0930*/  ISETP.NE.AND P0, PT, R24, 0x7ff00000, PT ;  /* 0x7ff000001800780c */ /* 0x000fe40003f05270 */
[----:B------:R-:W-:Y:S02]  /*0940*/  LOP3.LUT R17, R9, 0x80000000, R13, 0x48, !PT ;  /* 0x8000000009117812 */ /* 0x000fe400078e480d */
[----:B------:R-:W-:-:S13]  /*0950*/  ISETP.EQ.OR P0, PT, R25, RZ, !P0 ;  /* 0x000000ff1900720c */ /* 0x000fda0004702670 */
[----:B------:R-:W-:Y:S01]  /*0960*/  @P0 LOP3.LUT R2, R17, 0x7ff00000, RZ, 0xfc, !PT ;  /* 0x7ff0000011020812 */ /* 0x000fe200078efcff */
[----:B------:R-:W-:Y:S02]  /*0970*/  @!P0 IMAD.MOV.U32 R16, RZ, RZ, RZ ;  /* 0x000000ffff108224 */ /* 0x000fe400078e00ff */
[----:B------:R-:W-:Y:S02]  /*0980*/  @P0 IMAD.MOV.U32 R16, RZ, RZ, RZ ;  /* 0x000000ffff100224 */ /* 0x000fe400078e00ff */
[----:B------:R-:W-:Y:S01]  /*0990*/  @P0 IMAD.MOV.U32 R17, RZ, RZ, R2 ;  /* 0x000000ffff110224 */ /* 0x000fe200078e0002 */
[----:B------:R-:W-:Y:S06]  /*09a0*/  BRA `(.L_x_4) ;  /* 0x0000000000147947 */ /* 0x000fec0003800000 */
.L_x_6:
[----:B------:R-:W-:Y:S01]  /*09b0*/  LOP3.LUT R17, R13, 0x80000, RZ, 0xfc, !PT ;  /* 0x000800000d117812 */ /* 0x000fe200078efcff */
[----:B------:R-:W-:Y:S01]  /*09c0*/  IMAD.MOV.U32 R16, RZ, RZ, R12 ;  /* 0x000000ffff107224 */ /* 0x000fe200078e000c */
[----:B------:R-:W-:Y:S06]  /*09d0*/  BRA `(.L_x_4) ;  /* 0x0000000000087947 */ /* 0x000fec0003800000 */
.L_x_5:
[----:B------:R-:W-:Y:S01]  /*09e0*/  LOP3.LUT R17, R9, 0x80000, RZ, 0xfc, !PT ;  /* 0x0008000009117812 */ /* 0x000fe200078efcff */
[----:B------:R-:W-:-:S07]  /*09f0*/  IMAD.MOV.U32 R16, RZ, RZ, R8 ;  /* 0x000000ffff107224 */ /* 0x000fce00078e0008 */
.L_x_4:
[----:B------:R-:W-:Y:S05]  /*0a00*/  BSYNC.RECONVERGENT B1 ;  /* 0x0000000000017941 */ /* 0x000fea0003800200 */
.L_x_2:
[----:B------:R-:W-:Y:S02]  /*0a10*/  IMAD.MOV.U32 R15, RZ, RZ, 0x0 ;  /* 0x00000000ff0f7424 */ /* 0x000fe400078e00ff */
[----:B------:R-:W-:Y:S02]  /*0a20*/  IMAD.MOV.U32 R2, RZ, RZ, R16 ;  /* 0x000000ffff027224 */ /* 0x000fe400078e0010 */
[----:B------:R-:W-:Y:S01]  /*0a30*/  IMAD.MOV.U32 R3, RZ, RZ, R17 ;  /* 0x000000ffff037224 */ /* 0x000fe200078e0011 */
[----:B------:R-:W-:Y:S06]  /*0a40*/  RET.REL.NODEC R14 `(_Z11computeHeatPfS_iifff) ;  /* 0xfffffff40e6c7950 */ /* 0x000fec0003c3ffff */
.L_x_7:
[----:B------:R-:W-:-:S00]  /*0a50*/  BRA `(.L_x_7) ;  /* 0xfffffffc00fc7947 */ /* 0x000fc0000383ffff */
[----:B------:R-:W-:-:S00]  /*0a60*/  NOP ;  /* 0x0000000000007918 */ /* 0x000fc00000000000 */
        /* <DEDUP_REMOVED lines=9> */
.L_x_16:


//--------------------- .text._Z17computeHeatSharedPfS_iifff --------------------------
	.section	.text._Z17computeHeatSharedPfS_iifff,"ax",@progbits
	.align	128
        .global         _Z17computeHeatSharedPfS_iifff
        .type           _Z17computeHeatSharedPfS_iifff,@function
        .size           _Z17computeHeatSharedPfS_iifff,(.L_x_17 - _Z17computeHeatSharedPfS_iifff)
        .other          _Z17computeHeatSharedPfS_iifff,@"STO_CUDA_ENTRY STV_DEFAULT"
_Z17computeHeatSharedPfS_iifff:
.text._Z17computeHeatSharedPfS_iifff:
[----:B------:R-:W-:Y:S01]  /*0000*/  LDC R1, c[0x0][0x37c] ;  /* 0x0000df00ff017b82 */ /* 0x000fe20000000800 */
[----:B------:R-:W0:Y:S07]  /*0010*/  S2R R10, SR_TID.Y ;  /* 0x00000000000a7919 */ /* 0x000e2e0000002200 */
[----:B------:R-:W1:Y:S01]  /*0020*/  LDC R15, c[0x0][0x360] ;  /* 0x0000d800ff0f7b82 */ /* 0x000e620000000800 */
[----:B------:R-:W2:Y:S01]  /*0030*/  LDCU UR4, c[0x0][0x390] ;  /* 0x00007200ff0477ac */ /* 0x000ea20008000800 */
[----:B------:R-:W3:Y:S01]  /*0040*/  S2R R11, SR_TID.X ;  /* 0x00000000000b7919 */ /* 0x000ee20000002100 */
[----:B------:R-:W4:Y:S05]  /*0050*/  LDCU UR8, c[0x0][0x394] ;  /* 0x00007280ff0877ac */ /* 0x000f2a0008000800 */
[----:B------:R-:W5:Y:S08]  /*0060*/  S2UR UR6, SR_CTAID.Y ;  /* 0x00000000000679c3 */ /* 0x000f700000002600 */
[----:B------:R-:W5:Y:S01]  /*0070*/  LDC R21, c[0x0][0x364] ;  /* 0x0000d900ff157b82 */ /* 0x000f620000000800 */
[----:B--2---:R-:W-:-:S07]  /*0080*/  UIADD3 UR4, UPT, UPT, UR4, -0x1, URZ ;  /* 0xffffffff04047890 */ /* 0x004fce000fffe0ff */
[----:B------:R-:W1:Y:S08]  /*0090*/  S2UR UR5, SR_CTAID.X ;  /* 0x00000000000579c3 */ /* 0x000e700000002500 */
[----:B------:R-:W2:Y:S01]  /*00a0*/  LDC.64 R4, c[0x0][0x380] ;  /* 0x0000e000ff047b82 */ /* 0x000ea20000000a00 */
[----:B---3--:R-:W-:Y:S02]  /*00b0*/  VIADD R7, R11, 0x1 ;  /* 0x000000010b077836 */ /* 0x008fe40000000000 */
[----:B-----5:R-:W-:Y:S01]  /*00c0*/  IMAD R9, R21, UR6, RZ ;  /* 0x0000000615097c24 */ /* 0x020fe2000f8e02ff */
[----:B------:R-:W3:Y:S03]  /*00d0*/  LDCU.64 UR6, c[0x0][0x358] ;  /* 0x00006b00ff0677ac */ /* 0x000ee60008000a00 */
[----:B0-----:R-:W-:-:S02]  /*00e0*/  IMAD.IADD R6, R9, 0x1, R10 ;  /* 0x0000000109067824 */ /* 0x001fc400078e020a */
[----:B-1----:R-:W-:-:S03]  /*00f0*/  IMAD R8, R15, UR5, RZ ;  /* 0x000000050f087c24 */ /* 0x002fc6000f8e02ff */
[----:B------:R-:W-:Y:S01]  /*0100*/  ISETP.NE.AND P1, PT, R6, RZ, PT ;  /* 0x000000ff0600720c */ /* 0x000fe20003f25270 */
[----:B----4-:R-:W-:Y:S01]  /*0110*/  UIADD3 UR5, UPT, UPT, UR8, -0x1, URZ ;  /* 0xffffffff08057890 */ /* 0x010fe2000fffe0ff */
[----:B------:R-:W-:Y:S02]  /*0120*/  IMAD.IADD R17, R8, 0x1, R11 ;  /* 0x0000000108117824 */ /* 0x000fe400078e020b */
[----:B------:R-:W-:-:S03]  /*0130*/  ISETP.NE.OR P1, PT, R10, RZ, !P1 ;  /* 0x000000ff0a00720c */ /* 0x000fc60004f25670 */
[C---:B------:R-:W-:Y:S01]  /*0140*/  ISETP.NE.AND P3, PT, R6.reuse, UR5, PT ;  /* 0x0000000506007c0c */ /* 0x040fe2000bf65270 */
[C---:B------:R-:W-:Y:S01]  /*0150*/  IMAD R12, R17.reuse, UR8, RZ ;  /* 0x00000008110c7c24 */ /* 0x040fe2000f8e02ff */
[C---:B------:R-:W-:Y:S02]  /*0160*/  ISETP.NE.AND P0, PT, R17.reuse, RZ, PT ;  /* 0x000000ff1100720c */ /* 0x040fe40003f05270 */
[----:B------:R-:W-:Y:S01]  /*0170*/  ISETP.NE.AND P2, PT, R17, UR4, PT ;  /* 0x0000000411007c0c */ /* 0x000fe2000bf45270 */
[----:B------:R-:W-:Y:S01]  /*0180*/  IMAD.IADD R0, R6, 0x1, R12 ;  /* 0x0000000106007824 */ /* 0x000fe200078e020c */
[----:B------:R-:W-:Y:S02]  /*0190*/  ISETP.NE.OR P0, PT, R11, RZ, !P0 ;  /* 0x000000ff0b00720c */ /* 0x000fe40004705670 */
[----:B------:R-:W-:Y:S02]  /*01a0*/  ISETP.NE.OR P2, PT, R7, 0x8, !P2 ;  /* 0x000000080700780c */ /* 0x000fe40005745670 */
[----:B------:R-:W0:Y:S01]  /*01b0*/  @!P1 LDC.64 R2, c[0x0][0x380] ;  /* 0x0000e000ff029b82 */ /* 0x000e220000000a00 */
[----:B------:R-:W-:-:S02]  /*01c0*/  ISETP.NE.OR P3, PT, R10, 0x7, !P3 ;  /* 0x000000070a00780c */ /* 0x000fc40005f65670 */
[----:B------:R-:W-:-:S04]  /*01d0*/  @!P1 IADD3 R16, P4, PT, R9, R12, RZ ;  /* 0x0000000c09109210 */ /* 0x000fc80007f9e0ff */
[----:B------:R-:W-:Y:S02]  /*01e0*/  @!P1 LEA.HI.X.SX32 R18, R12, RZ, 0x1, P4 ;  /* 0x000000ff0c129211 */ /* 0x000fe400020f0eff */
[C---:B------:R-:W-:Y:S02]  /*01f0*/  @!P0 VIADD R13, R8.reuse, 0xffffffff ;  /* 0xffffffff080d8836 */ /* 0x040fe40000000000 */
[----:B------:R-:W-:Y:S02]  /*0200*/  @!P2 IMAD.IADD R15, R8, 0x1, R15 ;  /* 0x00000001080fa824 */ /* 0x000fe400078e020f */
[--C-:B------:R-:W-:Y:S01]  /*0210*/  @!P0 IMAD R13, R13, UR8, R6.reuse ;  /* 0x000000080d0d8c24 */ /* 0x100fe2000f8e0206 */
[----:B------:R-:W-:Y:S01]  /*0220*/  @!P3 IADD3 R21, PT, PT, R12, R9, R21 ;  /* 0x000000090c15b210 */ /* 0x000fe20007ffe015 */
[----:B------:R-:W-:Y:S02]  /*0230*/  @!P2 IMAD R19, R15, UR8, R6 ;  /* 0x000000080f13ac24 */ /* 0x000fe4000f8e0206 */
[----:B--2---:R-:W-:-:S04]  /*0240*/  IMAD.WIDE R8, R0, 0x4, R4 ;  /* 0x0000000400087825 */ /* 0x004fc800078e0204 */
[--C-:B------:R-:W-:Y:S02]  /*0250*/  @!P0 IMAD.WIDE R14, R13, 0x4, R4.reuse ;  /* 0x000000040d0e8825 */ /* 0x100fe400078e0204 */
[----:B---3--:R-:W2:Y:S01]  /*0260*/  LDG.E R8, desc[UR6][R8.64] ;  /* 0x0000000608087981 */ /* 0x008ea2000c1e1900 */
[C---:B0-----:R-:W-:Y:S01]  /*0270*/  @!P1 LEA R2, P4, R16.reuse, R2, 0x2 ;  /* 0x0000000210029211 */ /* 0x041fe200078810ff */
[----:B------:R-:W-:Y:S02]  /*0280*/  @!P2 IMAD.WIDE R12, R19, 0x4, R4 ;  /* 0x00000004130ca825 */ /* 0x000fe400078e0204 */
[----:B------:R0:W3:Y:S01]  /*0290*/  @!P0 LDG.E R19, desc[UR6][R14.64] ;  /* 0x000000060e138981 */ /* 0x0000e2000c1e1900 */
[----:B------:R-:W-:Y:S01]  /*02a0*/  @!P1 LEA.HI.X R3, R16, R3, R18, 0x2, P4 ;  /* 0x0000000310039211 */ /* 0x000fe200020f1412 */
[----:B------:R-:W-:Y:S02]  /*02b0*/  @!P3 IMAD.WIDE R4, R21, 0x4, R4 ;  /* 0x000000041504b825 */ /* 0x000fe400078e0204 */
[----:B------:R-:W4:Y:S04]  /*02c0*/  @!P2 LDG.E R13, desc[UR6][R12.64] ;  /* 0x000000060c0da981 */ /* 0x000f28000c1e1900 */
[----:B------:R-:W5:Y:S04]  /*02d0*/  @!P3 LDG.E R4, desc[UR6][R4.64] ;  /* 0x000000060404b981 */ /* 0x000f68000c1e1900 */
[----:B------:R-:W5:Y:S01]  /*02e0*/  @!P1 LDG.E R2, desc[UR6][R2.64+-0x4] ;  /* 0xfffffc0602029981 */ /* 0x000f62000c1e1900 */
[----:B------:R-:W1:Y:S01]  /*02f0*/  S2R R21, SR_CgaCtaId ;  /* 0x0000000000157919 */ /* 0x000e620000008800 */
[----:B------:R-:W-:Y:S01]  /*0300*/  MOV R16, 0x400 ;  /* 0x0000040000107802 */ /* 0x000fe20000000f00 */
[----:B------:R-:W-:Y:S01]  /*0310*/  IMAD R11, R11, 0xa, R10 ;  /* 0x0000000a0b0b7824 */ /* 0x000fe200078e020a */
[----:B------:R-:W-:-:S04]  /*0320*/  ISETP.GE.AND P4, PT, R17, UR5, PT ;  /* 0x0000000511007c0c */ /* 0x000fc8000bf86270 */
[----:B------:R-:W-:-:S04]  /*0330*/  ISETP.GE.OR P4, PT, R6, UR4, P4 ;  /* 0x0000000406007c0c */ /* 0x000fc8000a786670 */
[----:B------:R-:W-:Y:S02]  /*0340*/  ISETP.LT.OR P4, PT, R17, 0x1, P4 ;  /* 0x000000011100780c */ /* 0x000fe40002781670 */
[----:B-1----:R-:W-:-:S05]  /*0350*/  LEA R16, R21, R16, 0x18 ;  /* 0x0000001015107211 */ /* 0x002fca00078ec0ff */
[--C-:B0-----:R-:W-:Y:S02]  /*0360*/  IMAD R15, R11, 0x4, R16.reuse ;  /* 0x000000040b0f7824 */ /* 0x101fe400078e0210 */
[--C-:B------:R-:W-:Y:S02]  /*0370*/  IMAD R10, R10, 0x4, R16.reuse ;  /* 0x000000040a0a7824 */ /* 0x100fe400078e0210 */
[----:B------:R-:W-:Y:S01]  /*0380*/  IMAD R7, R7, 0x28, R16 ;  /* 0x0000002807077824 */ /* 0x000fe200078e0210 */
[----:B------:R-:W-:Y:S01]  /*0390*/  ISETP.EQ.OR P4, PT, R6, RZ, P4 ;  /* 0x000000ff0600720c */ /* 0x000fe20002782670 */
[----:B--2---:R0:W-:Y:S04]  /*03a0*/  STS [R15+0x2c], R8 ;  /* 0x00002c080f007388 */ /* 0x0041e80000000800 */
[----:B---3--:R0:W-:Y:S04]  /*03b0*/  @!P0 STS [R10+0x4], R19 ;  /* 0x000004130a008388 */ /* 0x0081e80000000800 */
[----:B----4-:R0:W-:Y:S04]  /*03c0*/  @!P2 STS [R10+0x16c], R13 ;  /* 0x00016c0d0a00a388 */ /* 0x0101e80000000800 */
[----:B-----5:R0:W-:Y:S04]  /*03d0*/  @!P3 STS [R7+0x24], R4 ;  /* 0x000024040700b388 */ /* 0x0201e80000000800 */
[----:B------:R0:W-:Y:S01]  /*03e0*/  @!P1 STS [R7], R2 ;  /* 0x0000000207009388 */ /* 0x0001e20000000800 */
[----:B------:R-:W-:Y:S06]  /*03f0*/  BAR.SYNC.DEFER_BLOCKING 0x0 ;  /* 0x0000000000007b1d */ /* 0x000fec0000010000 */
[----:B------:R-:W-:Y:S05]  /*0400*/  @P4 EXIT ;  /* 0x000000000000494d */ /* 0x000fea0003800000 */
[----:B------:R-:W1:Y:S01]  /*0410*/  LDCU UR4, c[0x0][0x3a0] ;  /* 0x00007400ff0477ac */ /* 0x000e620008000800 */
[----:B------:R-:W-:Y:S01]  /*0420*/  LDS R5, [R15+0x4] ;  /* 0x000004000f057984 */ /* 0x000fe20000000800 */
[----:B0-----:R-:W-:Y:S01]  /*0430*/  IMAD.MOV.U32 R2, RZ, RZ, 0x1 ;  /* 0x00000001ff027424 */ /* 0x001fe200078e00ff */
[----:B------:R-:W0:Y:S01]  /*0440*/  LDC.64 R16, c[0x0][0x398] ;  /* 0x0000e600ff107b82 */ /* 0x000e220000000a00 */
[----:B------:R-:W-:Y:S01]  /*0450*/  BSSY.RECONVERGENT B0, `(.L_x_8) ;  /* 0x000001d000007945 */ /* 0x000fe20003800200 */
[----:B------:R-:W2:Y:S04]  /*0460*/  LDS R12, [R15+0x54] ;  /* 0x000054000f0c7984 */ /* 0x000ea80000000800 */
[----:B------:R-:W3:Y:S04]  /*0470*/  LDS R8, [R15+0x28] ;  /* 0x000028000f087984 */ /* 0x000ee80000000800 */
[----:B------:R-:W4:Y:S04]  /*0480*/  LDS R9, [R15+0x30] ;  /* 0x000030000f097984 */ /* 0x000f280000000800 */
[----:B------:R-:W5:Y:S01]  /*0490*/  LDS R4, [R15+0x2c] ;  /* 0x00002c000f047984 */ /* 0x000f620000000800 */
[----:B-1----:R-:W1:Y:S08]  /*04a0*/  F2F.F64.F32 R10, UR4 ;  /* 0x00000004000a7d10 */ /* 0x002e700008201800 */
[----:B-1----:R-:W1:Y:S01]  /*04b0*/  MUFU.RCP64H R3, R11 ;  /* 0x0000000b00037308 */ /* 0x002e620000001800 */
[----:B--2---:R-:W-:-:S04]  /*04c0*/  FADD R5, R5, R12 ;  /* 0x0000000c05057221 */ /* 0x004fc80000000000 */
[----:B---3--:R-:W-:Y:S01]  /*04d0*/  FADD R8, R8, R5 ;  /* 0x0000000508087221 */ /* 0x008fe20000000000 */
[----:B-1----:R-:W-:-:S03]  /*04e0*/  DFMA R6, -R10, R2, 1 ;  /* 0x3ff000000a06742b */ /* 0x002fc60000000102 */
[----:B----4-:R-:W-:Y:S01]  /*04f0*/  FADD R14, R9, R8 ;  /* 0x00000008090e7221 */ /* 0x010fe20000000000 */
[----:B-----5:R-:W-:Y:S04]  /*0500*/  F2F.F64.F32 R4, R4 ;  /* 0x0000000400047310 */ /* 0x020fe80000201800 */
[----:B------:R-:W-:-:S04]  /*0510*/  DFMA R6, R6, R6, R6 ;  /* 0x000000060606722b */ /* 0x000fc80000000006 */
[----:B------:R-:W1:Y:S04]  /*0520*/  F2F.F64.F32 R8, R14 ;  /* 0x0000000e00087310 */ /* 0x000e680000201800 */
[----:B------:R-:W-:-:S08]  /*0530*/  DFMA R6, R2, R6, R2 ;  /* 0x000000060206722b */ /* 0x000fd00000000002 */
[----:B------:R-:W-:Y:S02]  /*0540*/  DFMA R2, -R10, R6, 1 ;  /* 0x3ff000000a02742b */ /* 0x000fe40000000106 */
[----:B-1----:R-:W-:-:S06]  /*0550*/  DFMA R8, R4, -4, R8 ;  /* 0xc01000000408782b */ /* 0x002fcc0000000008 */
[----:B------:R-:W-:-:S08]  /*0560*/  DFMA R2, R6, R2, R6 ;  /* 0x000000020602722b */ /* 0x000fd00000000006 */
[----:B------:R-:W-:Y:S01]  /*0570*/  DMUL R6, R8, R2 ;  /* 0x0000000208067228 */ /* 0x000fe20000000000 */
[----:B------:R-:W-:-:S07]  /*0580*/  FSETP.GEU.AND P1, PT, |R9|, 6.5827683646048100446e-37, PT ;  /* 0x036000000900780b */ /* 0x000fce0003f2e200 */
[----:B------:R-:W-:-:S08]  /*0590*/  DFMA R12, -R10, R6, R8 ;  /* 0x000000060a0c722b */ /* 0x000fd00000000108 */
[----:B------:R-:W-:Y:S01]  /*05a0*/  DFMA R2, R2, R12, R6 ;  /* 0x0000000c0202722b */ /* 0x000fe20000000006 */
[----:B0-----:R-:W-:-:S06]  /*05b0*/  FMUL R6, R16, R17 ;  /* 0x0000001110067220 */ /* 0x001fcc0000400000 */
[----:B------:R-:W0:Y:S03]  /*05c0*/  F2F.F64.F32 R6, R6 ;  /* 0x0000000600067310 */ /* 0x000e260000201800 */
[----:B------:R-:W-:-:S05]  /*05d0*/  FFMA R12, RZ, R11, R3 ;  /* 0x0000000bff0c7223 */ /* 0x000fca0000000003 */
[----:B------:R-:W-:-:S13]  /*05e0*/  FSETP.GT.AND P0, PT, |R12|, 1.469367938527859385e-39, PT ;  /* 0x001000000c00780b */ /* 0x000fda0003f04200 */
[----:B0-----:R-:W-:Y:S05]  /*05f0*/  @P0 BRA P1, `(.L_x_9) ;  /* 0x0000000000080947 */ /* 0x001fea0000800000 */
[----:B------:R-:W-:-:S07]  /*0600*/  MOV R14, 0x620 ;  /* 0x00000620000e7802 */ /* 0x000fce0000000f00 */
[----:B------:R-:W-:Y:S05]  /*0610*/  CALL.REL.NOINC `($__internal_1_$__cuda_sm20_div_rn_f64_full) ;  /* 0x00000000001c7944 */ /* 0x000fea0003c00000 */
.L_x_9:
[----:B------:R-:W-:Y:S05]  /*0620*/  BSYNC.RECONVERGENT B0 ;  /* 0x0000000000007941 */ /* 0x000fea0003800200 */
.L_x_8:
[----:B------:R-:W0:Y:S01]  /*0630*/  LDC.64 R8, c[0x0][0x388] ;  /* 0x0000e200ff087b82 */ /* 0x000e220000000a00 */
[----:B------:R-:W-:-:S10]  /*0640*/  DFMA R6, R6, R2, R4 ;  /* 0x000000020606722b */ /* 0x000fd40000000004 */
[----:B------:R-:W1:Y:S01]  /*0650*/  F2F.F32.F64 R7, R6 ;  /* 0x0000000600077310 */ /* 0x000e620000301000 */
[----:B0-----:R-:W-:-:S05]  /*0660*/  IMAD.WIDE R2, R0, 0x4, R8 ;  /* 0x0000000400027825 */ /* 0x001fca00078e0208 */
[----:B-1----:R-:W-:Y:S01]  /*0670*/  STG.E desc[UR6][R2.64], R7 ;  /* 0x0000000702007986 */ /* 0x002fe2000c101906 */
[----:B------:R-:W-:Y:S05]  /*0680*/  EXIT ;  /* 0x000000000000794d */ /* 0x000fea0003800000 */
        .weak           $__internal_1_$__cuda_sm20_div_rn_f64_full
        .type           $__internal_1_$__cuda_sm20_div_rn_f64_full,@function
        .size           $__internal_1_$__cuda_sm20_div_rn_f64_full,(.L_x_17 - $__internal_1_$__cuda_sm20_div_rn_f64_full)
$__internal_1_$__cuda_sm20_div_rn_f64_full:
[C---:B------:R-:W-:Y:S01]  /*0690*/  FSETP.GEU.AND P0, PT, |R11|.reuse, 1.469367938527859385e-39, PT ;  /* 0x001000000b00780b */ /* 0x040fe20003f0e200 */
[----:B------:R-:W-:Y:S01]  /*06a0*/  IMAD.MOV.U32 R12, RZ, RZ, 0x1 ;  /* 0x00000001ff0c7424 */ /* 0x000fe200078e00ff */
[----:B------:R-:W-:Y:S01]  /*06b0*/  LOP3.LUT R2, R11, 0x800fffff, RZ, 0xc0, !PT ;  /* 0x800fffff0b027812 */ /* 0x000fe200078ec0ff */
[----:B------:R-:W-:Y:S01]  /*06c0*/  BSSY.RECONVERGENT B1, `(.L_x_10) ;  /* 0x0000055000017945 */ /* 0x000fe20003800200 */
[C---:B------:R-:W-:Y:S02]  /*06d0*/  FSETP.GEU.AND P2, PT, |R9|.reuse, 1.469367938527859385e-39, PT ;  /* 0x001000000900780b */ /* 0x040fe40003f4e200 */
[----:B------:R-:W-:Y:S01]  /*06e0*/  LOP3.LUT R3, R2, 0x3ff00000, RZ, 0xfc, !PT ;  /* 0x3ff0000002037812 */ /* 0x000fe200078efcff */
[----:B------:R-:W-:Y:S01]  /*06f0*/  IMAD.MOV.U32 R2, RZ, RZ, R10 ;  /* 0x000000ffff027224 */ /* 0x000fe200078e000a */
[----:B------:R-:W-:Y:S02]  /*0700*/  LOP3.LUT R15, R9, 0x7ff00000, RZ, 0xc0, !PT ;  /* 0x7ff00000090f7812 */ /* 0x000fe400078ec0ff */
[----:B------:R-:W-:-:S03]  /*0710*/  LOP3.LUT R22, R11, 0x7ff00000, RZ, 0xc0, !PT ;  /* 0x7ff000000b167812 */ /* 0x000fc600078ec0ff */
[----:B------:R-:W-:Y:S01]  /*0720*/  @!P0 DMUL R2, R10, 8.98846567431157953865e+307 ;  /* 0x7fe000000a028828 */ /* 0x000fe20000000000 */
[----:B------:R-:W-:-:S03]  /*0730*/  ISETP.GE.U32.AND P1, PT, R15, R22, PT ;  /* 0x000000160f00720c */ /* 0x000fc60003f26070 */
[----:B------:R-:W-:Y:S01]  /*0740*/  @!P2 LOP3.LUT R20, R11, 0x7ff00000, RZ, 0xc0, !PT ;  /* 0x7ff000000b14a812 */ /* 0x000fe200078ec0ff */
[----:B------:R-:W-:Y:S01]  /*0750*/  @!P2 IMAD.MOV.U32 R24, RZ, RZ, RZ ;  /* 0x000000ffff18a224 */ /* 0x000fe200078e00ff */
[----:B------:R-:W0:Y:S02]  /*0760*/  MUFU.RCP64H R13, R3 ;  /* 0x00000003000d7308 */ /* 0x000e240000001800 */
[----:B------:R-:W-:Y:S01]  /*0770*/  @!P2 ISETP.GE.U32.AND P3, PT, R15, R20, PT ;  /* 0x000000140f00a20c */ /* 0x000fe20003f66070 */
[----:B0-----:R-:W-:-:S08]  /*0780*/  DFMA R16, R12, -R2, 1 ;  /* 0x3ff000000c10742b */ /* 0x001fd00000000802 */
[----:B------:R-:W-:Y:S01]  /*0790*/  DFMA R18, R16, R16, R16 ;  /* 0x000000101012722b */ /* 0x000fe20000000010 */
[----:B------:R-:W-:-:S05]  /*07a0*/  IMAD.MOV.U32 R16, RZ, RZ, 0x1ca00000 ;  /* 0x1ca00000ff107424 */ /* 0x000fca00078e00ff */
[C---:B------:R-:W-:Y:S02]  /*07b0*/  @!P2 SEL R17, R16.reuse, 0x63400000, !P3 ;  /* 0x634000001011a807 */ /* 0x040fe40005800000 */
[----:B------:R-:W-:Y:S01]  /*07c0*/  DFMA R18, R12, R18, R12 ;  /* 0x000000120c12722b */ /* 0x000fe2000000000c */
[----:B------:R-:W-:Y:S01]  /*07d0*/  SEL R13, R16, 0x63400000, !P1 ;  /* 0x63400000100d7807 */ /* 0x000fe20004800000 */
[----:B------:R-:W-:Y:S01]  /*07e0*/  IMAD.MOV.U32 R12, RZ, RZ, R8 ;  /* 0x000000ffff0c7224 */ /* 0x000fe200078e0008 */
        /* <DEDUP_REMOVED lines=45> */
.L_x_11:
        /* <DEDUP_REMOVED lines=16> */
.L_x_14:
[----:B------:R-:W-:Y:S01]  /*0bc0*/  LOP3.LUT R17, R11, 0x80000, RZ, 0xfc, !PT ;  /* 0x000800000b117812 */ /* 0x000fe200078efcff */
[----:B------:R-:W-:Y:S01]  /*0bd0*/  IMAD.MOV.U32 R16, RZ, RZ, R10 ;  /* 0x000000ffff107224 */ /* 0x000fe200078e000a */
[----:B------:R-:W-:Y:S06]  /*0be0*/  BRA `(.L_x_12) ;  /* 0x0000000000087947 */ /* 0x000fec0003800000 */
.L_x_13:
[----:B------:R-:W-:Y:S01]  /*0bf0*/  LOP3.LUT R17, R9, 0x80000, RZ, 0xfc, !PT ;  /* 0x0008000009117812 */ /* 0x000fe200078efcff */
[----:B------:R-:W-:-:S07]  /*0c00*/  IMAD.MOV.U32 R16, RZ, RZ, R8 ;  /* 0x000000ffff107224 */ /* 0x000fce00078e0008 */
.L_x_12:
[----:B------:R-:W-:Y:S05]  /*0c10*/  BSYNC.RECONVERGENT B1 ;  /* 0x0000000000017941 */ /* 0x000fea0003800200 */
.L_x_10:
[----:B------:R-:W-:Y:S02]  /*0c20*/  IMAD.MOV.U32 R15, RZ, RZ, 0x0 ;  /* 0x00000000ff0f7424 */ /* 0x000fe400078e00ff */
[----:B------:R-:W-:Y:S02]  /*0c30*/  IMAD.MOV.U32 R2, RZ, RZ, R16 ;  /* 0x000000ffff027224 */ /* 0x000fe400078e0010 */
[----:B------:R-:W-:Y:S01]  /*0c40*/  IMAD.MOV.U32 R3, RZ, RZ, R17 ;  /* 0x000000ffff037224 */ /* 0x000fe200078e0011 */
[----:B------:R-:W-:Y:S06]  /*0c50*/  RET.REL.NODEC R14 `(_Z17computeHeatSharedPfS_iifff) ;  /* 0xfffffff00ee87950 */ /* 0x000fec0003c3ffff */
.L_x_15:
        /* <DEDUP_REMOVED lines=10> */
.L_x_17:


//--------------------- .nv.shared.reserved.0     --------------------------
	.section	.nv.shared.reserved.0,"aw",@nobits
	.weak		__nv_reservedSMEM_offset_0_alias
	.size		__nv_reservedSMEM_offset_0_alias, 0, 64
	.other		__nv_reservedSMEM_offset_0_alias,@"STO_CUDA_RESERVED_SHARED STV_DEFAULT"
__nv_reservedSMEM_offset_0_alias:
	.zero		0
	.zero		64


//--------------------- .nv.shared._Z17computeHeatSharedPfS_iifff --------------------------
	.section	.nv.shared._Z17computeHeatSharedPfS_iifff,"aw",@nobits
	.sectionflags	@""
	.align	4
.nv.shared._Z17computeHeatSharedPfS_iifff:
	.zero		1424


//--------------------- .nv.constant0._Z11computeHeatPfS_iifff --------------------------
	.section	.nv.constant0._Z11computeHeatPfS_iifff,"a",@progbits
	.sectionflags	@""
	.align	4
.nv.constant0._Z11computeHeatPfS_iifff:
	.zero		932


//--------------------- .nv.constant0._Z17computeHeatSharedPfS_iifff --------------------------
	.section	.nv.constant0._Z17computeHeatSharedPfS_iifff,"a",@progbits
	.sectionflags	@""
	.align	4
.nv.constant0._Z17computeHeatSharedPfS_iifff:
	.zero		932


//--------------------- SYMBOLS --------------------------

	.type		.nv.reservedSmem.offset0,@object
	.size		.nv.reservedSmem.offset0,0x4
	.type		.nv.reservedSmem.cap,@object
	.size		.nv.reservedSmem.cap,0x4
